//
// Generated by NVIDIA NVVM Compiler
//
// Compiler Build ID: CL-36424714
// Cuda compilation tools, release 13.0, V13.0.88
// Based on NVVM 20.0.0
//

.version 9.0
.target sm_100
.address_size 64

	// .globl	_Z9reduce_v1PfS_
// _ZZ9reduce_v1PfS_E5sdata has been demoted

.visible .entry _Z9reduce_v1PfS_(
	.param .u64 .ptr .align 1 _Z9reduce_v1PfS__param_0,
	.param .u64 .ptr .align 1 _Z9reduce_v1PfS__param_1
)
{
	.reg .pred 	%p<5>;
	.reg .b32 	%r<19>;
	.reg .b32 	%f<6>;
	.reg .b64 	%rd<9>;
	// demoted variable
	.shared .align 4 .b8 _ZZ9reduce_v1PfS_E5sdata[1024];
	ld.param.u64 	%rd2, [_Z9reduce_v1PfS__param_0];
	ld.param.u64 	%rd1, [_Z9reduce_v1PfS__param_1];
	cvta.to.global.u64 	%rd3, %rd2;
	mov.u32 	%r1, %tid.x;
	mov.u32 	%r2, %ctaid.x;
	mov.u32 	%r3, %ntid.x;
	mad.lo.s32 	%r7, %r2, %r3, %r1;
	mul.wide.u32 	%rd4, %r7, 4;
	add.s64 	%rd5, %rd3, %rd4;
	ld.global.f32 	%f1, [%rd5];
	shl.b32 	%r8, %r1, 2;
	mov.u32 	%r9, _ZZ9reduce_v1PfS_E5sdata;
	add.s32 	%r10, %r9, %r8;
	st.shared.f32 	[%r10], %f1;
	bar.sync 	0;
	setp.lt.u32 	%p1, %r3, 2;
	@%p1 bra 	$L__BB0_5;
	mov.b32 	%r18, 1;
$L__BB0_2:
	shl.b32 	%r5, %r18, 1;
	mul.lo.s32 	%r6, %r5, %r1;
	setp.ge.u32 	%p2, %r6, %r3;
	@%p2 bra 	$L__BB0_4;
	add.s32 	%r12, %r6, %r18;
	shl.b32 	%r13, %r12, 2;
	add.s32 	%r15, %r9, %r13;
	ld.shared.f32 	%f2, [%r15];
	shl.b32 	%r16, %r6, 2;
	add.s32 	%r17, %r9, %r16;
	ld.shared.f32 	%f3, [%r17];
	add.f32 	%f4, %f2, %f3;
	st.shared.f32 	[%r17], %f4;
$L__BB0_4:
	bar.sync 	0;
	setp.lt.u32 	%p3, %r5, %r3;
	mov.u32 	%r18, %r5;
	@%p3 bra 	$L__BB0_2;
$L__BB0_5:
	setp.ne.s32 	%p4, %r1, 0;
	@%p4 bra 	$L__BB0_7;
	ld.shared.f32 	%f5, [_ZZ9reduce_v1PfS_E5sdata];
	cvta.to.global.u64 	%rd6, %rd1;
	mul.wide.u32 	%rd7, %r2, 4;
	add.s64 	%rd8, %rd6, %rd7;
	st.global.f32 	[%rd8], %f5;
$L__BB0_7:
	ret;

}


// ===== COMPILED SASS (sm_100) =====

	.target	sm_100

	.elftype	@"ET_EXEC"


//--------------------- .note.nv.tkinfo           --------------------------
	.section	.note.nv.tkinfo,"",@"SHT_NOTE"
	.sectionflags	@"SHF_NOTE_NV_TKINFO"
	.tkinfo
        /*0018*/ 	.word	0x00000002
        /*0030*/ 	.string	""
        /*0030*/ 	.string	"ptxas"
        /*0030*/ 	.string	"Cuda compilation tools, release 13.0, V13.0.88"
        /*0030*/ 	.string	"Build cuda_13.0.r13.0/compiler.36424714_0"
        /*0030*/ 	.string	"-arch sm_100 -m 64 "



//--------------------- .note.nv.cuinfo           --------------------------
	.section	.note.nv.cuinfo,"",@"SHT_NOTE"
	.sectionflags	@"SHF_NOTE_NV_CUINFO"
        /*0018*/ 	.short	0x0002
        /*001a*/ 	.short	0x0064
        /*001c*/ 	.short	0x0082
	.zero		2


//--------------------- .nv.info                  --------------------------
	.section	.nv.info,"",@"SHT_CUDA_INFO"
	.align	4


	//----- nvinfo : EIATTR_REGCOUNT
	.align		4
        /*0000*/ 	.byte	0x04, 0x2f
        /*0002*/ 	.short	(.L_1 - .L_0)
	.align		4
.L_0:
        /*0004*/ 	.word	index@(_Z9reduce_v1PfS_)
        /*0008*/ 	.word	0x0000000a


	//----- nvinfo : EIATTR_FRAME_SIZE
	.align		4
.L_1:
        /*000c*/ 	.byte	0x04, 0x11
        /*000e*/ 	.short	(.L_3 - .L_2)
	.align		4
.L_2:
        /*0010*/ 	.word	index@(_Z9reduce_v1PfS_)
        /*0014*/ 	.word	0x00000000


	//----- nvinfo : EIATTR_MIN_STACK_SIZE
	.align		4
.L_3:
        /*0018*/ 	.byte	0x04, 0x12
        /*001a*/ 	.short	(.L_5 - .L_4)
	.align		4
.L_4:
        /*001c*/ 	.word	index@(_Z9reduce_v1PfS_)
        /*0020*/ 	.word	0x00000000
.L_5:


//--------------------- .nv.compat                --------------------------
	.section	.nv.compat,"",@"SHT_CUDA_COMPAT_INFO"
	.align	4
        /*0000*/ 	.byte	0x02, 0x09, 0x00, 0x00, 0x02, 0x02, 0x01, 0x00, 0x02, 0x05, 0x05, 0x00, 0x03, 0x07, 0x01, 0x01
        /*0010*/ 	.byte	0x02, 0x03, 0x00, 0x00, 0x02, 0x06, 0x01, 0x00, 0x04, 0x0b, 0x08, 0x00, 0x09, 0x00, 0x00, 0x00
        /*0020*/ 	.byte	0x00, 0x00, 0x00, 0x00


//--------------------- .nv.info._Z9reduce_v1PfS_ --------------------------
	.section	.nv.info._Z9reduce_v1PfS_,"",@"SHT_CUDA_INFO"
	.sectionflags	@""
	.align	4


	//----- nvinfo : EIATTR_CUDA_API_VERSION
	.align		4
        /*0000*/ 	.byte	0x04, 0x37
        /*0002*/ 	.short	(.L_7 - .L_6)
.L_6:
        /*0004*/ 	.word	0x00000082


	//----- nvinfo : EIATTR_KPARAM_INFO
	.align		4
.L_7:
        /*0008*/ 	.byte	0x04, 0x17
        /*000a*/ 	.short	(.L_9 - .L_8)
.L_8:
        /*000c*/ 	.word	0x00000000
        /*0010*/ 	.short	0x0001
        /*0012*/ 	.short	0x0008
        /*0014*/ 	.byte	0x00, 0xf5, 0x21, 0x00


	//----- nvinfo : EIATTR_KPARAM_INFO
	.align		4
.L_9:
        /*0018*/ 	.byte	0x04, 0x17
        /*001a*/ 	.short	(.L_11 - .L_10)
.L_10:
        /*001c*/ 	.word	0x00000000
        /*0020*/ 	.short	0x0000
        /*0022*/ 	.short	0x0000
        /*0024*/ 	.byte	0x00, 0xf5, 0x21, 0x00


	//----- nvinfo : EIATTR_SPARSE_MMA_MASK
	.align		4
.L_11:
        /*0028*/ 	.byte	0x03, 0x50
        /*002a*/ 	.short	0x0000


	//----- nvinfo : EIATTR_MAXREG_COUNT
	.align		4
        /*002c*/ 	.byte	0x03, 0x1b
        /*002e*/ 	.short	0x00ff


	//----- nvinfo : EIATTR_NUM_BARRIERS
	.align		4
        /*0030*/ 	.byte	0x02, 0x4c
        /*0032*/ 	.byte	0x01
	.zero		1


	//----- nvinfo : EIATTR_MERCURY_ISA_VERSION
	.align		4
        /*0034*/ 	.byte	0x03, 0x5f
        /*0036*/ 	.short	0x0101


	//----- nvinfo : EIATTR_VRC_CTA_INIT_COUNT
	.align		4
        /*0038*/ 	.byte	0x02, 0x4a
	.zero		1
	.zero		1


	//----- nvinfo : EIATTR_EXIT_INSTR_OFFSETS
	.align		4
        /*003c*/ 	.byte	0x04, 0x1c
        /*003e*/ 	.short	(.L_13 - .L_12)


	//   ....[0]....
.L_12:
        /*0040*/ 	.word	0x00000210


	//   ....[1]....
        /*0044*/ 	.word	0x00000290


	//----- nvinfo : EIATTR_CBANK_PARAM_SIZE
	.align		4
.L_13:
        /*0048*/ 	.byte	0x03, 0x19
        /*004a*/ 	.short	0x0010


	//----- nvinfo : EIATTR_PARAM_CBANK
	.align		4
        /*004c*/ 	.byte	0x04, 0x0a
        /*004e*/ 	.short	(.L_15 - .L_14)
	.align		4
.L_14:
        /*0050*/ 	.word	index@(.nv.constant0._Z9reduce_v1PfS_)
        /*0054*/ 	.short	0x0380
        /*0056*/ 	.short	0x0010


	//----- nvinfo : EIATTR_SW_WAR
	.align		4
.L_15:
        /*0058*/ 	.byte	0x04, 0x36
        /*005a*/ 	.short	(.L_17 - .L_16)
.L_16:
        /*005c*/ 	.word	0x00000008
.L_17:


//--------------------- .nv.callgraph             --------------------------
	.section	.nv.callgraph,"",@"SHT_CUDA_CALLGRAPH"
	.align	4
	.sectionentsize	8
	.align		4
        /*0000*/ 	.word	0x00000000
	.align		4
        /*0004*/ 	.word	0xffffffff
	.align		4
        /*0008*/ 	.word	0x00000000
	.align		4
        /*000c*/ 	.word	0xfffffffe
	.align		4
        /*0010*/ 	.word	0x00000000
	.align		4
        /*0014*/ 	.word	0xfffffffd
	.align		4
        /*0018*/ 	.word	0x00000000
	.align		4
        /*001c*/ 	.word	0xfffffffc


//--------------------- .text._Z9reduce_v1PfS_    --------------------------
	.section	.text._Z9reduce_v1PfS_,"ax",@progbits
	.align	128
        .global         _Z9reduce_v1PfS_
        .type           _Z9reduce_v1PfS_,@function
        .size           _Z9reduce_v1PfS_,(.L_x_3 - _Z9reduce_v1PfS_)
        .other          _Z9reduce_v1PfS_,@"STO_CUDA_ENTRY STV_DEFAULT"
_Z9reduce_v1PfS_:
.text._Z9reduce_v1PfS_:
[----:B------:R-:W-:Y:S01]  /*0000*/  LDC R1, c[0x0][0x37c] ;  /* 0x0000df00ff017b82 */ /* 0x000fe20000000800 */
[----:B------:R-:W0:Y:S07]  /*0010*/  S2R R4, SR_TID.X ;  /* 0x0000000000047919 */ /* 0x000e2e0000002100 */
[----:B------:R-:W1:Y:S01]  /*0020*/  LDC.64 R2, c[0x0][0x380] ;  /* 0x0000e000ff027b82 */ /* 0x000e620000000a00 */
[----:B------:R-:W0:Y:S01]  /*0030*/  LDCU UR7, c[0x0][0x360] ;  /* 0x00006c00ff0777ac */ /* 0x000e220008000800 */
[----:B------:R-:W0:Y:S01]  /*0040*/  S2R R7, SR_CTAID.X ;  /* 0x0000000000077919 */ /* 0x000e220000002500 */
[----:B------:R-:W2:Y:S01]  /*0050*/  LDCU.64 UR8, c[0x0][0x358] ;  /* 0x00006b00ff0877ac */ /* 0x000ea20008000a00 */
[----:B0-----:R-:W-:-:S04]  /*0060*/  IMAD R5, R7, UR7, R4 ;  /* 0x0000000707057c24 */ /* 0x001fc8000f8e0204 */
[----:B-1----:R-:W-:-:S06]  /*0070*/  IMAD.WIDE.U32 R2, R5, 0x4, R2 ;  /* 0x0000000405027825 */ /* 0x002fcc00078e0002 */
[----:B--2---:R-:W2:Y:S01]  /*0080*/  LDG.E R2, desc[UR8][R2.64] ;  /* 0x0000000802027981 */ /* 0x004ea2000c1e1900 */
[----:B------:R-:W0:Y:S01]  /*0090*/  S2UR UR5, SR_CgaCtaId ;  /* 0x00000000000579c3 */ /* 0x000e220000008800 */
[----:B------:R-:W-:Y:S01]  /*00a0*/  UMOV UR4, 0x400 ;  /* 0x0000040000047882 */ /* 0x000fe20000000000 */
[----:B------:R-:W-:Y:S01]  /*00b0*/  UISETP.GE.U32.AND UP0, UPT, UR7, 0x2, UPT ;  /* 0x000000020700788c */ /* 0x000fe2000bf06070 */
[----:B------:R-:W-:Y:S01]  /*00c0*/  ISETP.NE.AND P1, PT, R4, RZ, PT ;  /* 0x000000ff0400720c */ /* 0x000fe20003f25270 */
[----:B0-----:R-:W-:-:S06]  /*00d0*/  ULEA UR4, UR5, UR4, 0x18 ;  /* 0x0000000405047291 */ /* 0x001fcc000f8ec0ff */
[----:B------:R-:W-:-:S05]  /*00e0*/  LEA R5, R4, UR4, 0x2 ;  /* 0x0000000404057c11 */ /* 0x000fca000f8e10ff */
[----:B--2---:R0:W-:Y:S01]  /*00f0*/  STS [R5], R2 ;  /* 0x0000000205007388 */ /* 0x0041e20000000800 */
[----:B------:R-:W-:Y:S06]  /*0100*/  BAR.SYNC.DEFER_BLOCKING 0x0 ;  /* 0x0000000000007b1d */ /* 0x000fec0000010000 */
[----:B------:R-:W-:Y:S05]  /*0110*/  BRA.U !UP0, `(.L_x_0) ;  /* 0x00000001083c7547 */ /* 0x000fea000b800000 */
[----:B------:R-:W-:-:S05]  /*0120*/  UMOV UR5, 0x1 ;  /* 0x0000000100057882 */ /* 0x000fca0000000000 */
.L_x_1:
[----:B------:R-:W-:-:S04]  /*0130*/  USHF.L.U32 UR6, UR5, 0x1, URZ ;  /* 0x0000000105067899 */ /* 0x000fc800080006ff */
[----:B------:R-:W-:Y:S02]  /*0140*/  UISETP.GE.U32.AND UP0, UPT, UR6, UR7, UPT ;  /* 0x000000070600728c */ /* 0x000fe4000bf06070 */
[----:B01----:R-:W-:-:S05]  /*0150*/  IMAD R2, R4, UR6, RZ ;  /* 0x0000000604027c24 */ /* 0x003fca000f8e02ff */
[----:B------:R-:W-:-:S13]  /*0160*/  ISETP.GE.U32.AND P0, PT, R2, UR7, PT ;  /* 0x0000000702007c0c */ /* 0x000fda000bf06070 */
[C---:B------:R-:W-:Y:S01]  /*0170*/  @!P0 IADD3 R0, PT, PT, R2.reuse, UR5, RZ ;  /* 0x0000000502008c10 */ /* 0x040fe2000fffe0ff */
[----:B------:R-:W-:Y:S01]  /*0180*/  UMOV UR5, UR6 ;  /* 0x0000000600057c82 */ /* 0x000fe20008000000 */
[----:B------:R-:W-:Y:S02]  /*0190*/  @!P0 LEA R2, R2, UR4, 0x2 ;  /* 0x0000000402028c11 */ /* 0x000fe4000f8e10ff */
[----:B------:R-:W-:-:S03]  /*01a0*/  @!P0 LEA R0, R0, UR4, 0x2 ;  /* 0x0000000400008c11 */ /* 0x000fc6000f8e10ff */
[----:B------:R-:W-:Y:S04]  /*01b0*/  @!P0 LDS R3, [R2] ;  /* 0x0000000002038984 */ /* 0x000fe80000000800 */
[----:B------:R-:W0:Y:S02]  /*01c0*/  @!P0 LDS R0, [R0] ;  /* 0x0000000000008984 */ /* 0x000e240000000800 */
[----:B0-----:R-:W-:-:S05]  /*01d0*/  @!P0 FADD R3, R0, R3 ;  /* 0x0000000300038221 */ /* 0x001fca0000000000 */
[----:B------:R1:W-:Y:S01]  /*01e0*/  @!P0 STS [R2], R3 ;  /* 0x0000000302008388 */ /* 0x0003e20000000800 */
[----:B------:R-:W-:Y:S06]  /*01f0*/  BAR.SYNC.DEFER_BLOCKING 0x0 ;  /* 0x0000000000007b1d */ /* 0x000fec0000010000 */
[----:B------:R-:W-:Y:S05]  /*0200*/  BRA.U !UP0, `(.L_x_1) ;  /* 0xfffffffd08c87547 */ /* 0x000fea000b83ffff */
.L_x_0:
[----:B------:R-:W-:Y:S05]  /*0210*/  @P1 EXIT ;  /* 0x000000000000194d */ /* 0x000fea0003800000 */
[----:B------:R-:W2:Y:S01]  /*0220*/  S2UR UR5, SR_CgaCtaId ;  /* 0x00000000000579c3 */ /* 0x000ea20000008800 */
[----:B------:R-:W-:-:S07]  /*0230*/  UMOV UR4, 0x400 ;  /* 0x0000040000047882 */ /* 0x000fce0000000000 */
[----:B01----:R-:W0:Y:S01]  /*0240*/  LDC.64 R2, c[0x0][0x388] ;  /* 0x0000e200ff027b82 */ /* 0x003e220000000a00 */
[----:B--2---:R-:W-:Y:S01]  /*0250*/  ULEA UR4, UR5, UR4, 0x18 ;  /* 0x0000000405047291 */ /* 0x004fe2000f8ec0ff */
[----:B0-----:R-:W-:-:S08]  /*0260*/  IMAD.WIDE.U32 R2, R7, 0x4, R2 ;  /* 0x0000000407027825 */ /* 0x001fd000078e0002 */
[----:B------:R-:W0:Y:S04]  /*0270*/  LDS R5, [UR4] ;  /* 0x00000004ff057984 */ /* 0x000e280008000800 */
[----:B0-----:R-:W-:Y:S01]  /*0280*/  STG.E desc[UR8][R2.64], R5 ;  /* 0x0000000502007986 */ /* 0x001fe2000c101908 */
[----:B------:R-:W-:Y:S05]  /*0290*/  EXIT ;  /* 0x000000000000794d */ /* 0x000fea0003800000 */
.L_x_2:
[----:B------:R-:W-:-:S00]  /*02a0*/  BRA `(.L_x_2) ;  /* 0xfffffffc00fc7947 */ /* 0x000fc0000383ffff */
[----:B------:R-:W-:-:S00]  /*02b0*/  NOP ;  /* 0x0000000000007918 */ /* 0x000fc00000000000 */
        /* <DEDUP_REMOVED lines=12> */
.L_x_3:


//--------------------- .nv.shared._Z9reduce_v1PfS_ --------------------------
	.section	.nv.shared._Z9reduce_v1PfS_,"aw",@nobits
	.sectionflags	@""
	.align	4
.nv.shared._Z9reduce_v1PfS_:
	.zero		2048


//--------------------- .nv.shared.reserved.0     --------------------------
	.section	.nv.shared.reserved.0,"aw",@nobits
	.weak		__nv_reservedSMEM_offset_0_alias
	.size		__nv_reservedSMEM_offset_0_alias, 0, 64
	.other		__nv_reservedSMEM_offset_0_alias,@"STO_CUDA_RESERVED_SHARED STV_DEFAULT"
__nv_reservedSMEM_offset_0_alias:
	.zero		0
	.zero		64


//--------------------- .nv.constant0._Z9reduce_v1PfS_ --------------------------
	.section	.nv.constant0._Z9reduce_v1PfS_,"a",@progbits
	.sectionflags	@""
	.align	4
.nv.constant0._Z9reduce_v1PfS_:
	.zero		912


//--------------------- SYMBOLS --------------------------

	.type		.nv.reservedSmem.offset0,@object
	.size		.nv.reservedSmem.offset0,0x4
	.type		.nv.reservedSmem.cap,@object
	.size		.nv.reservedSmem.cap,0x4
